	.headerflags	@"EF_CUDA_TEXMODE_UNIFIED EF_CUDA_64BIT_ADDRESS EF_CUDA_ACCELERATORS EF_CUDA_SM90 EF_CUDA_VIRTUAL_SM(EF_CUDA_SM90)"
	.elftype	@"ET_EXEC"


//--------------------- .nv.info                  --------------------------
	.section	.nv.info,"",@"SHT_CUDA_INFO"
	.align	4


	//----- nvinfo : EIATTR_REGCOUNT
	.align		4
        /*0000*/ 	.byte	0x04, 0x2f
        /*0002*/ 	.short	(.L_3 - .L_2)
	.align		4
.L_2:
        /*0004*/ 	.word	index@(triton_poi_fused__native_batch_norm_legit_no_training_hardtanh_3)
        /*0008*/ 	.word	0x00000012


	//----- nvinfo : EIATTR_MIN_STACK_SIZE
	.align		4
.L_3:
        /*000c*/ 	.byte	0x04, 0x12
        /*000e*/ 	.short	(.L_5 - .L_4)
	.align		4
.L_4:
        /*0010*/ 	.word	index@(triton_poi_fused__native_batch_norm_legit_no_training_hardtanh_3)
        /*0014*/ 	.word	0x00000000


	//----- nvinfo : EIATTR_FRAME_SIZE
	.align		4
.L_5:
        /*0018*/ 	.byte	0x04, 0x11
        /*001a*/ 	.short	(.L_7 - .L_6)
	.align		4
.L_6:
        /*001c*/ 	.word	index@(triton_poi_fused__native_batch_norm_legit_no_training_hardtanh_3)
        /*0020*/ 	.word	0x00000000


	//----- nvinfo : EIATTR_MIN_STACK_SIZE
	.align		4
.L_7:
        /*0024*/ 	.byte	0x04, 0x12
        /*0026*/ 	.short	(.L_9 - .L_8)
	.align		4
.L_8:
        /*0028*/ 	.word	index@(triton_poi_fused__native_batch_norm_legit_no_training_hardtanh_3)
        /*002c*/ 	.word	0x00000000
.L_9:


//--------------------- .nv.info.triton_poi_fused__native_batch_norm_legit_no_training_hardtanh_3 --------------------------
	.section	.nv.info.triton_poi_fused__native_batch_norm_legit_no_training_hardtanh_3,"",@"SHT_CUDA_INFO"
	.sectionflags	@""
	.align	4


	//----- nvinfo : EIATTR_CUDA_API_VERSION
	.align		4
        /*0000*/ 	.byte	0x04, 0x37
        /*0002*/ 	.short	(.L_11 - .L_10)
.L_10:
        /*0004*/ 	.word	0x0000007c


	//----- nvinfo : EIATTR_KPARAM_INFO
	.align		4
.L_11:
        /*0008*/ 	.byte	0x04, 0x17
        /*000a*/ 	.short	(.L_13 - .L_12)
.L_12:
        /*000c*/ 	.word	0x00000000
        /*0010*/ 	.short	0x0006
        /*0012*/ 	.short	0x0030
        /*0014*/ 	.byte	0x00, 0xf0, 0x11, 0x00


	//----- nvinfo : EIATTR_KPARAM_INFO
	.align		4
.L_13:
        /*0018*/ 	.byte	0x04, 0x17
        /*001a*/ 	.short	(.L_15 - .L_14)
.L_14:
        /*001c*/ 	.word	0x00000000
        /*0020*/ 	.short	0x0005
        /*0022*/ 	.short	0x0028
        /*0024*/ 	.byte	0x00, 0xf4, 0x21, 0x00


	//----- nvinfo : EIATTR_KPARAM_INFO
	.align		4
.L_15:
        /*0028*/ 	.byte	0x04, 0x17
        /*002a*/ 	.short	(.L_17 - .L_16)
.L_16:
        /*002c*/ 	.word	0x00000000
        /*0030*/ 	.short	0x0004
        /*0032*/ 	.short	0x0020
        /*0034*/ 	.byte	0x00, 0xf4, 0x21, 0x00


	//----- nvinfo : EIATTR_KPARAM_INFO
	.align		4
.L_17:
        /*0038*/ 	.byte	0x04, 0x17
        /*003a*/ 	.short	(.L_19 - .L_18)
.L_18:
        /*003c*/ 	.word	0x00000000
        /*0040*/ 	.short	0x0003
        /*0042*/ 	.short	0x0018
        /*0044*/ 	.byte	0x00, 0xf4, 0x21, 0x00


	//----- nvinfo : EIATTR_KPARAM_INFO
	.align		4
.L_19:
        /*0048*/ 	.byte	0x04, 0x17
        /*004a*/ 	.short	(.L_21 - .L_20)
.L_20:
        /*004c*/ 	.word	0x00000000
        /*0050*/ 	.short	0x0002
        /*0052*/ 	.short	0x0010
        /*0054*/ 	.byte	0x00, 0xf4, 0x21, 0x00


	//----- nvinfo : EIATTR_KPARAM_INFO
	.align		4
.L_21:
        /*0058*/ 	.byte	0x04, 0x17
        /*005a*/ 	.short	(.L_23 - .L_22)
.L_22:
        /*005c*/ 	.word	0x00000000
        /*0060*/ 	.short	0x0001
        /*0062*/ 	.short	0x0008
        /*0064*/ 	.byte	0x00, 0xf4, 0x21, 0x00


	//----- nvinfo : EIATTR_KPARAM_INFO
	.align		4
.L_23:
        /*0068*/ 	.byte	0x04, 0x17
        /*006a*/ 	.short	(.L_25 - .L_24)
.L_24:
        /*006c*/ 	.word	0x00000000
        /*0070*/ 	.short	0x0000
        /*0072*/ 	.short	0x0000
        /*0074*/ 	.byte	0x00, 0xf4, 0x21, 0x00


	//----- nvinfo : EIATTR_SPARSE_MMA_MASK
	.align		4
.L_25:
        /*0078*/ 	.byte	0x03, 0x50
        /*007a*/ 	.short	0x0000


	//----- nvinfo : EIATTR_MAXREG_COUNT
	.align		4
        /*007c*/ 	.byte	0x03, 0x1b
        /*007e*/ 	.short	0x00ff


	//----- nvinfo : EIATTR_EXIT_INSTR_OFFSETS
	.align		4
        /*0080*/ 	.byte	0x04, 0x1c
        /*0082*/ 	.short	(.L_27 - .L_26)


	//   ....[0]....
.L_26:
        /*0084*/ 	.word	0x00000360


	//   ....[1]....
        /*0088*/ 	.word	0x00000380


	//----- nvinfo : EIATTR_REQNTID
	.align		4
.L_27:
        /*008c*/ 	.byte	0x04, 0x10
        /*008e*/ 	.short	(.L_29 - .L_28)
.L_28:
        /*0090*/ 	.word	0x00000080
        /*0094*/ 	.word	0x00000001
        /*0098*/ 	.word	0x00000001


	//----- nvinfo : EIATTR_CBANK_PARAM_SIZE
	.align		4
.L_29:
        /*009c*/ 	.byte	0x03, 0x19
        /*009e*/ 	.short	0x0034


	//----- nvinfo : EIATTR_PARAM_CBANK
	.align		4
        /*00a0*/ 	.byte	0x04, 0x0a
        /*00a2*/ 	.short	(.L_31 - .L_30)
	.align		4
.L_30:
        /*00a4*/ 	.word	index@(.nv.constant0.triton_poi_fused__native_batch_norm_legit_no_training_hardtanh_3)
        /*00a8*/ 	.short	0x0210
        /*00aa*/ 	.short	0x0034


	//----- nvinfo : EIATTR_SW_WAR
	.align		4
.L_31:
        /*00ac*/ 	.byte	0x04, 0x36
        /*00ae*/ 	.short	(.L_33 - .L_32)
.L_32:
        /*00b0*/ 	.word	0x00000008
.L_33:


//--------------------- .nv.callgraph             --------------------------
	.section	.nv.callgraph,"",@"SHT_CUDA_CALLGRAPH"
	.align	4
	.sectionentsize	8
	.align		4
        /*0000*/ 	.word	0x00000000
	.align		4
        /*0004*/ 	.word	0xffffffff
	.align		4
        /*0008*/ 	.word	0x00000000
	.align		4
        /*000c*/ 	.word	0xfffffffe
	.align		4
        /*0010*/ 	.word	0x00000000
	.align		4
        /*0014*/ 	.word	0xfffffffd
	.align		4
        /*0018*/ 	.word	0x00000000
	.align		4
        /*001c*/ 	.word	0xfffffffc


//--------------------- .nv.constant4             --------------------------
	.section	.nv.constant4,"a",@progbits
	.align	8
	.align		8
.nv.constant4:
        /*0000*/ 	.dword	_$_str
	.align		8
        /*0008*/ 	.dword	_$_str_$_2


//--------------------- .text.triton_poi_fused__native_batch_norm_legit_no_training_hardtanh_3 --------------------------
	.section	.text.triton_poi_fused__native_batch_norm_legit_no_training_hardtanh_3,"ax",@progbits
	.align	128
        .global         triton_poi_fused__native_batch_norm_legit_no_training_hardtanh_3
        .type           triton_poi_fused__native_batch_norm_legit_no_training_hardtanh_3,@function
        .size           triton_poi_fused__native_batch_norm_legit_no_training_hardtanh_3,(.L_x_1 - triton_poi_fused__native_batch_norm_legit_no_training_hardtanh_3)
        .other          triton_poi_fused__native_batch_norm_legit_no_training_hardtanh_3,@"STO_CUDA_ENTRY STV_DEFAULT"
triton_poi_fused__native_batch_norm_legit_no_training_hardtanh_3:
.text.triton_poi_fused__native_batch_norm_legit_no_training_hardtanh_3:
[----:B------:R-:W0:Y:S01]  /*0000*/  LDC R1, c[0x0][0x28] ;  /* 0x00000a00ff017b82 */ /* 0x000e220000000800 */
[----:B------:R-:W1:Y:S07]  /*0010*/  S2R R0, SR_TID.X ;  /* 0x0000000000007919 */ /* 0x000e6e0000002100 */
[----:B------:R-:W2:Y:S01]  /*0020*/  LDC.64 R6, c[0x0][0x220] ;  /* 0x00008800ff067b82 */ /* 0x000ea20000000a00 */
[----:B------:R-:W-:Y:S01]  /*0030*/  CS2R R14, SRZ ;  /* 0x00000000000e7805 */ /* 0x000fe2000001ff00 */
[----:B------:R-:W-:Y:S01]  /*0040*/  ULDC.64 UR4, c[0x0][0x208] ;  /* 0x0000820000047ab9 */ /* 0x000fe20000000a00 */
[----:B------:R-:W3:Y:S05]  /*0050*/  S2R R3, SR_CTAID.X ;  /* 0x0000000000037919 */ /* 0x000eea0000002500 */
[----:B------:R-:W4:Y:S08]  /*0060*/  LDC.64 R4, c[0x0][0x218] ;  /* 0x00008600ff047b82 */ /* 0x000f300000000a00 */
[----:B------:R-:W5:Y:S08]  /*0070*/  LDC.64 R8, c[0x0][0x228] ;  /* 0x00008a00ff087b82 */ /* 0x000f700000000a00 */
[----:B------:R-:W4:Y:S01]  /*0080*/  LDC.64 R10, c[0x0][0x230] ;  /* 0x00008c00ff0a7b82 */ /* 0x000f220000000a00 */
[----:B-1----:R-:W-:-:S02]  /*0090*/  LOP3.LUT R0, R0, 0x7f, RZ, 0xc0, !PT ;  /* 0x0000007f00007812 */ /* 0x002fc400078ec0ff */
[----:B---3--:R-:W-:-:S03]  /*00a0*/  SHF.R.S32.HI R2, RZ, 0x18, R3 ;  /* 0x00000018ff027819 */ /* 0x008fc60000011403 */
[----:B------:R-:W-:Y:S01]  /*00b0*/  IMAD R0, R3, 0x80, R0 ;  /* 0x0000008003007824 */ /* 0x000fe200078e0200 */
[----:B------:R-:W-:-:S04]  /*00c0*/  SGXT R3, R2, 0x1 ;  /* 0x000000010203781a */ /* 0x000fc80000000200 */
[----:B------:R-:W-:Y:S02]  /*00d0*/  ISETP.GE.AND P0, PT, R0, 0x100, PT ;  /* 0x000001000000780c */ /* 0x000fe40003f06270 */
[----:B------:R-:W-:-:S04]  /*00e0*/  LEA.HI R3, R3, R0, RZ, 0x2 ;  /* 0x0000000003037211 */ /* 0x000fc800078f10ff */
[--C-:B------:R-:W-:Y:S02]  /*00f0*/  SHF.R.S32.HI R2, RZ, 0x2, R3.reuse ;  /* 0x00000002ff027819 */ /* 0x100fe40000011403 */
[----:B------:R-:W-:-:S04]  /*0100*/  SHF.R.S32.HI R3, RZ, 0x1f, R3 ;  /* 0x0000001fff037819 */ /* 0x000fc80000011403 */
[----:B------:R-:W-:-:S04]  /*0110*/  LEA.HI R3, R3, R2, RZ, 0x4 ;  /* 0x0000000203037211 */ /* 0x000fc800078f20ff */
[----:B------:R-:W-:-:S05]  /*0120*/  LOP3.LUT R3, R3, 0xfffffff0, RZ, 0xc0, !PT ;  /* 0xfffffff003037812 */ /* 0x000fca00078ec0ff */
[----:B------:R-:W-:Y:S02]  /*0130*/  IMAD.IADD R13, R2, 0x1, -R3 ;  /* 0x00000001020d7824 */ /* 0x000fe400078e0a03 */
[----:B------:R-:W1:Y:S02]  /*0140*/  LDC.64 R2, c[0x0][0x210] ;  /* 0x00008400ff027b82 */ /* 0x000e640000000a00 */
[----:B--2---:R-:W-:-:S05]  /*0150*/  IMAD.WIDE R6, R13, 0x4, R6 ;  /* 0x000000040d067825 */ /* 0x004fca00078e0206 */
[----:B------:R5:W2:Y:S01]  /*0160*/  @!P0 LDG.E.EL R14, desc[UR4][R6.64] ;  /* 0x00000004060e8981 */ /* 0x000aa2000c2e1900 */
[----:B------:R-:W-:Y:S02]  /*0170*/  IMAD.MOV.U32 R12, RZ, RZ, RZ ;  /* 0x000000ffff0c7224 */ /* 0x000fe400078e00ff */
[----:B----4-:R-:W-:-:S05]  /*0180*/  IMAD.WIDE R4, R13, 0x4, R4 ;  /* 0x000000040d047825 */ /* 0x010fca00078e0204 */
[----:B------:R-:W3:Y:S01]  /*0190*/  @!P0 LDG.E.EL R15, desc[UR4][R4.64] ;  /* 0x00000004040f8981 */ /* 0x000ee2000c2e1900 */
[----:B-----5:R-:W-:-:S04]  /*01a0*/  IMAD.WIDE R6, R13, 0x4, R8 ;  /* 0x000000040d067825 */ /* 0x020fc800078e0208 */
[----:B-1----:R-:W-:-:S04]  /*01b0*/  IMAD.WIDE R2, R0, 0x4, R2 ;  /* 0x0000000400027825 */ /* 0x002fc800078e0202 */
[----:B0-----:R-:W-:Y:S01]  /*01c0*/  IMAD.WIDE R8, R13, 0x4, R10 ;  /* 0x000000040d087825 */ /* 0x001fe200078e020a */
[----:B------:R0:W3:Y:S01]  /*01d0*/  @!P0 LDG.E R12, desc[UR4][R2.64] ;  /* 0x00000004020c8981 */ /* 0x0000e2000c1e1900 */
[----:B------:R-:W-:-:S06]  /*01e0*/  CS2R R10, SRZ ;  /* 0x00000000000a7805 */ /* 0x000fcc000001ff00 */
[----:B------:R-:W4:Y:S04]  /*01f0*/  @!P0 LDG.E.EL R10, desc[UR4][R6.64] ;  /* 0x00000004060a8981 */ /* 0x000f28000c2e1900 */
[----:B------:R-:W4:Y:S01]  /*0200*/  @!P0 LDG.E.EL R11, desc[UR4][R8.64] ;  /* 0x00000004080b8981 */ /* 0x000f22000c2e1900 */
[----:B0-----:R-:W-:Y:S02]  /*0210*/  IMAD.MOV.U32 R2, RZ, RZ, 0x3e800000 ;  /* 0x3e800000ff027424 */ /* 0x001fe400078e00ff */
[----:B--2---:R-:W-:-:S04]  /*0220*/  FADD R14, R14, 9.9999997473787516356e-06 ;  /* 0x3727c5ac0e0e7421 */ /* 0x004fc80000000000 */
[----:B------:R-:W0:Y:S02]  /*0230*/  MUFU.SQRT R13, R14 ;  /* 0x0000000e000d7308 */ /* 0x000e240000002000 */
[C---:B0-----:R-:W-:Y:S02]  /*0240*/  FSETP.GT.AND P1, PT, R13.reuse, 8.50705917302346158658e+37, PT ;  /* 0x7e8000000d00780b */ /* 0x041fe40003f24000 */
[----:B------:R-:W-:-:S11]  /*0250*/  FSETP.GEU.AND P2, PT, R13, 1.175494350822287508e-38, PT ;  /* 0x008000000d00780b */ /* 0x000fd60003f4e000 */
[----:B------:R-:W-:-:S04]  /*0260*/  @P1 FMUL R13, R13, 0.25 ;  /* 0x3e8000000d0d1820 */ /* 0x000fc80000400000 */
[----:B------:R-:W-:-:S06]  /*0270*/  @!P2 FMUL R13, R13, 16777216 ;  /* 0x4b8000000d0da820 */ /* 0x000fcc0000400000 */
[----:B------:R-:W0:Y:S01]  /*0280*/  MUFU.RCP R13, R13 ;  /* 0x0000000d000d7308 */ /* 0x000e220000001000 */
[----:B------:R-:W-:Y:S01]  /*0290*/  FSEL R2, R2, 1, P1 ;  /* 0x3f80000002027808 */ /* 0x000fe20000800000 */
[----:B---3--:R-:W-:-:S04]  /*02a0*/  FADD R12, -R15, R12 ;  /* 0x0000000c0f0c7221 */ /* 0x008fc80000000100 */
[----:B------:R-:W-:-:S04]  /*02b0*/  @!P2 FMUL R2, R2, 16777216 ;  /* 0x4b8000000202a820 */ /* 0x000fc80000400000 */
[----:B0-----:R-:W-:-:S04]  /*02c0*/  FMUL R3, R13, R2 ;  /* 0x000000020d037220 */ /* 0x001fc80000400000 */
[----:B------:R-:W-:Y:S02]  /*02d0*/  FMUL R12, R12, R3 ;  /* 0x000000030c0c7220 */ /* 0x000fe40000400000 */
[----:B------:R-:W0:Y:S02]  /*02e0*/  LDC.64 R2, c[0x0][0x238] ;  /* 0x00008e00ff027b82 */ /* 0x000e240000000a00 */
[----:B----4-:R-:W-:-:S05]  /*02f0*/  FFMA R10, R12, R10, R11 ;  /* 0x0000000a0c0a7223 */ /* 0x010fca000000000b */
[----:B------:R-:W-:-:S04]  /*0300*/  FSETP.GTU.AND P1, PT, R10, RZ, PT ;  /* 0x000000ff0a00720b */ /* 0x000fc80003f2c000 */
[----:B------:R-:W-:-:S04]  /*0310*/  FSEL R5, R10, RZ, P1 ;  /* 0x000000ff0a057208 */ /* 0x000fc80000800000 */
[C---:B------:R-:W-:Y:S02]  /*0320*/  FSETP.GEU.AND P2, PT, R5.reuse, 6, PT ;  /* 0x40c000000500780b */ /* 0x040fe40003f4e000 */
[----:B------:R-:W-:Y:S01]  /*0330*/  FSETP.NAN.AND P1, PT, R5, R5, PT ;  /* 0x000000050500720b */ /* 0x000fe20003f28000 */
[----:B0-----:R-:W-:-:S10]  /*0340*/  IMAD.WIDE R2, R0, 0x4, R2 ;  /* 0x0000000400027825 */ /* 0x001fd400078e0202 */
[----:B------:R-:W-:Y:S01]  /*0350*/  @P2 SEL R5, R5, 0x40c00000, P1 ;  /* 0x40c0000005052807 */ /* 0x000fe20000800000 */
[----:B------:R-:W-:Y:S06]  /*0360*/  @P0 EXIT ;  /* 0x000000000000094d */ /* 0x000fec0003800000 */
[----:B------:R-:W-:Y:S01]  /*0370*/  STG.E desc[UR4][R2.64], R5 ;  /* 0x0000000502007986 */ /* 0x000fe2000c101904 */
[----:B------:R-:W-:Y:S05]  /*0380*/  EXIT ;  /* 0x000000000000794d */ /* 0x000fea0003800000 */
.L_x_0:
[----:B------:R-:W-:-:S00]  /*0390*/  BRA `(.L_x_0) ;  /* 0xfffffffc00fc7947 */ /* 0x000fc0000383ffff */
[----:B------:R-:W-:-:S00]  /*03a0*/  NOP ;  /* 0x0000000000007918 */ /* 0x000fc00000000000 */
        /* <DEDUP_REMOVED lines=13> */
.L_x_1:


//--------------------- .nv.global.init           --------------------------
	.section	.nv.global.init,"aw",@progbits
.nv.global.init:
	.type		_$_str,@object
	.size		_$_str,(_$_str_$_2 - _$_str)
_$_str:
        /*0000*/ 	.byte	0x5f, 0x5f, 0x43, 0x55, 0x44, 0x41, 0x5f, 0x46, 0x54, 0x5a, 0x00
	.type		_$_str_$_2,@object
	.size		_$_str_$_2,(.L_1 - _$_str_$_2)
_$_str_$_2:
        /*000b*/ 	.byte	0x5f, 0x5f, 0x43, 0x55, 0x44, 0x41, 0x5f, 0x50, 0x52, 0x45, 0x43, 0x5f, 0x53, 0x51, 0x52, 0x54
        /*001b*/ 	.byte	0x00
.L_1:


//--------------------- .nv.constant0.triton_poi_fused__native_batch_norm_legit_no_training_hardtanh_3 --------------------------
	.section	.nv.constant0.triton_poi_fused__native_batch_norm_legit_no_training_hardtanh_3,"a",@progbits
	.sectionflags	@""
	.align	4
.nv.constant0.triton_poi_fused__native_batch_norm_legit_no_training_hardtanh_3:
	.zero		580
